//
// Generated by NVIDIA NVVM Compiler
//
// Compiler Build ID: CL-36424714
// Cuda compilation tools, release 13.0, V13.0.88
// Based on NVVM 20.0.0
//

.version 9.0
.target sm_100
.address_size 64

	// .globl	_Z18vectorAdd_baselinePKfS0_Pfi

.visible .entry _Z18vectorAdd_baselinePKfS0_Pfi(
	.param .u64 .ptr .align 1 _Z18vectorAdd_baselinePKfS0_Pfi_param_0,
	.param .u64 .ptr .align 1 _Z18vectorAdd_baselinePKfS0_Pfi_param_1,
	.param .u64 .ptr .align 1 _Z18vectorAdd_baselinePKfS0_Pfi_param_2,
	.param .u32 _Z18vectorAdd_baselinePKfS0_Pfi_param_3
)
{
	.reg .pred 	%p<2>;
	.reg .b32 	%r<6>;
	.reg .b32 	%f<4>;
	.reg .b64 	%rd<11>;

	ld.param.u64 	%rd1, [_Z18vectorAdd_baselinePKfS0_Pfi_param_0];
	ld.param.u64 	%rd2, [_Z18vectorAdd_baselinePKfS0_Pfi_param_1];
	ld.param.u64 	%rd3, [_Z18vectorAdd_baselinePKfS0_Pfi_param_2];
	ld.param.u32 	%r2, [_Z18vectorAdd_baselinePKfS0_Pfi_param_3];
	mov.u32 	%r3, %ctaid.x;
	mov.u32 	%r4, %ntid.x;
	mov.u32 	%r5, %tid.x;
	mad.lo.s32 	%r1, %r3, %r4, %r5;
	setp.ge.s32 	%p1, %r1, %r2;
	@%p1 bra 	$L__BB0_2;
	cvta.to.global.u64 	%rd4, %rd1;
	cvta.to.global.u64 	%rd5, %rd2;
	cvta.to.global.u64 	%rd6, %rd3;
	mul.wide.s32 	%rd7, %r1, 4;
	add.s64 	%rd8, %rd4, %rd7;
	ld.global.f32 	%f1, [%rd8];
	add.s64 	%rd9, %rd5, %rd7;
	ld.global.f32 	%f2, [%rd9];
	add.f32 	%f3, %f1, %f2;
	add.s64 	%rd10, %rd6, %rd7;
	st.global.f32 	[%rd10], %f3;
$L__BB0_2:
	ret;

}
	// .globl	_Z29vectorAdd_baseline_gridstridePKfS0_Pfi
.visible .entry _Z29vectorAdd_baseline_gridstridePKfS0_Pfi(
	.param .u64 .ptr .align 1 _Z29vectorAdd_baseline_gridstridePKfS0_Pfi_param_0,
	.param .u64 .ptr .align 1 _Z29vectorAdd_baseline_gridstridePKfS0_Pfi_param_1,
	.param .u64 .ptr .align 1 _Z29vectorAdd_baseline_gridstridePKfS0_Pfi_param_2,
	.param .u32 _Z29vectorAdd_baseline_gridstridePKfS0_Pfi_param_3
)
{
	.reg .pred 	%p<3>;
	.reg .b32 	%r<11>;
	.reg .b32 	%f<4>;
	.reg .b64 	%rd<11>;

	ld.param.u64 	%rd4, [_Z29vectorAdd_baseline_gridstridePKfS0_Pfi_param_0];
	ld.param.u64 	%rd5, [_Z29vectorAdd_baseline_gridstridePKfS0_Pfi_param_1];
	ld.param.u64 	%rd6, [_Z29vectorAdd_baseline_gridstridePKfS0_Pfi_param_2];
	ld.param.u32 	%r6, [_Z29vectorAdd_baseline_gridstridePKfS0_Pfi_param_3];
	mov.u32 	%r7, %ctaid.x;
	mov.u32 	%r1, %ntid.x;
	mov.u32 	%r8, %tid.x;
	mad.lo.s32 	%r10, %r7, %r1, %r8;
	setp.ge.s32 	%p1, %r10, %r6;
	@%p1 bra 	$L__BB1_3;
	mov.u32 	%r9, %nctaid.x;
	mul.lo.s32 	%r3, %r1, %r9;
	cvta.to.global.u64 	%rd1, %rd4;
	cvta.to.global.u64 	%rd2, %rd5;
	cvta.to.global.u64 	%rd3, %rd6;
$L__BB1_2:
	mul.wide.s32 	%rd7, %r10, 4;
	add.s64 	%rd8, %rd1, %rd7;
	ld.global.f32 	%f1, [%rd8];
	add.s64 	%rd9, %rd2, %rd7;
	ld.global.f32 	%f2, [%rd9];
	add.f32 	%f3, %f1, %f2;
	add.s64 	%rd10, %rd3, %rd7;
	st.global.f32 	[%rd10], %f3;
	add.s32 	%r10, %r10, %r3;
	setp.lt.s32 	%p2, %r10, %r6;
	@%p2 bra 	$L__BB1_2;
$L__BB1_3:
	ret;

}
	// .globl	_Z14vectorAdd_int4PKiS0_Pii
.visible .entry _Z14vectorAdd_int4PKiS0_Pii(
	.param .u64 .ptr .align 1 _Z14vectorAdd_int4PKiS0_Pii_param_0,
	.param .u64 .ptr .align 1 _Z14vectorAdd_int4PKiS0_Pii_param_1,
	.param .u64 .ptr .align 1 _Z14vectorAdd_int4PKiS0_Pii_param_2,
	.param .u32 _Z14vectorAdd_int4PKiS0_Pii_param_3
)
{
	.reg .pred 	%p<7>;
	.reg .b32 	%r<43>;
	.reg .b64 	%rd<15>;

	ld.param.u64 	%rd4, [_Z14vectorAdd_int4PKiS0_Pii_param_0];
	ld.param.u64 	%rd5, [_Z14vectorAdd_int4PKiS0_Pii_param_1];
	ld.param.u64 	%rd6, [_Z14vectorAdd_int4PKiS0_Pii_param_2];
	ld.param.u32 	%r14, [_Z14vectorAdd_int4PKiS0_Pii_param_3];
	cvta.to.global.u64 	%rd1, %rd6;
	cvta.to.global.u64 	%rd2, %rd5;
	cvta.to.global.u64 	%rd3, %rd4;
	mov.u32 	%r15, %ctaid.x;
	mov.u32 	%r1, %ntid.x;
	mov.u32 	%r16, %tid.x;
	mad.lo.s32 	%r2, %r15, %r1, %r16;
	shr.s32 	%r17, %r14, 31;
	shr.u32 	%r18, %r17, 30;
	add.s32 	%r19, %r14, %r18;
	shr.s32 	%r3, %r19, 2;
	setp.ge.s32 	%p1, %r2, %r3;
	@%p1 bra 	$L__BB2_3;
	mov.u32 	%r20, %nctaid.x;
	mul.lo.s32 	%r4, %r1, %r20;
	mov.u32 	%r40, %r2;
$L__BB2_2:
	mul.wide.s32 	%rd7, %r40, 16;
	add.s64 	%rd8, %rd3, %rd7;
	ld.global.nc.v4.u32 	{%r21, %r22, %r23, %r24}, [%rd8];
	add.s64 	%rd9, %rd2, %rd7;
	ld.global.nc.v4.u32 	{%r25, %r26, %r27, %r28}, [%rd9];
	add.s32 	%r29, %r25, %r21;
	add.s32 	%r30, %r26, %r22;
	add.s32 	%r31, %r27, %r23;
	add.s32 	%r32, %r28, %r24;
	add.s64 	%rd10, %rd1, %rd7;
	st.global.v4.u32 	[%rd10], {%r29, %r30, %r31, %r32};
	add.s32 	%r40, %r40, %r4;
	setp.lt.s32 	%p2, %r40, %r3;
	@%p2 bra 	$L__BB2_2;
$L__BB2_3:
	and.b32  	%r36, %r19, -4;
	sub.s32 	%r7, %r14, %r36;
	setp.ne.s32 	%p3, %r2, %r3;
	setp.lt.s32 	%p4, %r7, 1;
	or.pred  	%p5, %p3, %p4;
	@%p5 bra 	$L__BB2_6;
	sub.s32 	%r41, %r14, %r7;
	neg.s32 	%r42, %r7;
$L__BB2_5:
	mul.wide.s32 	%rd11, %r41, 4;
	add.s64 	%rd12, %rd1, %rd11;
	add.s64 	%rd13, %rd2, %rd11;
	add.s64 	%rd14, %rd3, %rd11;
	ld.global.nc.u32 	%r37, [%rd14];
	ld.global.nc.u32 	%r38, [%rd13];
	add.s32 	%r39, %r38, %r37;
	st.global.u32 	[%rd12], %r39;
	add.s32 	%r42, %r42, 1;
	setp.ne.s32 	%p6, %r42, 0;
	add.s32 	%r41, %r41, 1;
	@%p6 bra 	$L__BB2_5;
$L__BB2_6:
	ret;

}
	// .globl	_Z16vectorAdd_float4PKfS0_Pfi
.visible .entry _Z16vectorAdd_float4PKfS0_Pfi(
	.param .u64 .ptr .align 1 _Z16vectorAdd_float4PKfS0_Pfi_param_0,
	.param .u64 .ptr .align 1 _Z16vectorAdd_float4PKfS0_Pfi_param_1,
	.param .u64 .ptr .align 1 _Z16vectorAdd_float4PKfS0_Pfi_param_2,
	.param .u32 _Z16vectorAdd_float4PKfS0_Pfi_param_3
)
{
	.reg .pred 	%p<7>;
	.reg .b32 	%r<28>;
	.reg .b32 	%f<16>;
	.reg .b64 	%rd<15>;

	ld.param.u64 	%rd4, [_Z16vectorAdd_float4PKfS0_Pfi_param_0];
	ld.param.u64 	%rd5, [_Z16vectorAdd_float4PKfS0_Pfi_param_1];
	ld.param.u64 	%rd6, [_Z16vectorAdd_float4PKfS0_Pfi_param_2];
	ld.param.u32 	%r14, [_Z16vectorAdd_float4PKfS0_Pfi_param_3];
	cvta.to.global.u64 	%rd1, %rd6;
	cvta.to.global.u64 	%rd2, %rd5;
	cvta.to.global.u64 	%rd3, %rd4;
	mov.u32 	%r15, %ctaid.x;
	mov.u32 	%r1, %ntid.x;
	mov.u32 	%r16, %tid.x;
	mad.lo.s32 	%r2, %r15, %r1, %r16;
	shr.s32 	%r17, %r14, 31;
	shr.u32 	%r18, %r17, 30;
	add.s32 	%r19, %r14, %r18;
	shr.s32 	%r3, %r19, 2;
	setp.ge.s32 	%p1, %r2, %r3;
	@%p1 bra 	$L__BB3_3;
	mov.u32 	%r20, %nctaid.x;
	mul.lo.s32 	%r4, %r1, %r20;
	mov.u32 	%r25, %r2;
$L__BB3_2:
	mul.wide.s32 	%rd7, %r25, 16;
	add.s64 	%rd8, %rd3, %rd7;
	ld.global.nc.v4.f32 	{%f1, %f2, %f3, %f4}, [%rd8];
	add.s64 	%rd9, %rd2, %rd7;
	ld.global.nc.v4.f32 	{%f5, %f6, %f7, %f8}, [%rd9];
	add.f32 	%f9, %f1, %f5;
	add.f32 	%f10, %f2, %f6;
	add.f32 	%f11, %f3, %f7;
	add.f32 	%f12, %f4, %f8;
	add.s64 	%rd10, %rd1, %rd7;
	st.global.v4.f32 	[%rd10], {%f9, %f10, %f11, %f12};
	add.s32 	%r25, %r25, %r4;
	setp.lt.s32 	%p2, %r25, %r3;
	@%p2 bra 	$L__BB3_2;
$L__BB3_3:
	and.b32  	%r24, %r19, -4;
	sub.s32 	%r7, %r14, %r24;
	setp.ne.s32 	%p3, %r2, %r3;
	setp.lt.s32 	%p4, %r7, 1;
	or.pred  	%p5, %p3, %p4;
	@%p5 bra 	$L__BB3_6;
	sub.s32 	%r26, %r14, %r7;
	neg.s32 	%r27, %r7;
$L__BB3_5:
	mul.wide.s32 	%rd11, %r26, 4;
	add.s64 	%rd12, %rd1, %rd11;
	add.s64 	%rd13, %rd2, %rd11;
	add.s64 	%rd14, %rd3, %rd11;
	ld.global.nc.f32 	%f13, [%rd14];
	ld.global.nc.f32 	%f14, [%rd13];
	add.f32 	%f15, %f13, %f14;
	st.global.f32 	[%rd12], %f15;
	add.s32 	%r27, %r27, 1;
	setp.ne.s32 	%p6, %r27, 0;
	add.s32 	%r26, %r26, 1;
	@%p6 bra 	$L__BB3_5;
$L__BB3_6:
	ret;

}


// ===== COMPILED SASS (sm_100) =====

	.target	sm_100

	.elftype	@"ET_EXEC"


//--------------------- .note.nv.tkinfo           --------------------------
	.section	.note.nv.tkinfo,"",@"SHT_NOTE"
	.sectionflags	@"SHF_NOTE_NV_TKINFO"
	.tkinfo
        /*0018*/ 	.word	0x00000002
        /*0030*/ 	.string	""
        /*0030*/ 	.string	"ptxas"
        /*0030*/ 	.string	"Cuda compilation tools, release 13.0, V13.0.88"
        /*0030*/ 	.string	"Build cuda_13.0.r13.0/compiler.36424714_0"
        /*0030*/ 	.string	"-arch sm_100 -m 64 "



//--------------------- .note.nv.cuinfo           --------------------------
	.section	.note.nv.cuinfo,"",@"SHT_NOTE"
	.sectionflags	@"SHF_NOTE_NV_CUINFO"
        /*0018*/ 	.short	0x0002
        /*001a*/ 	.short	0x0064
        /*001c*/ 	.short	0x0082
	.zero		2


//--------------------- .nv.info                  --------------------------
	.section	.nv.info,"",@"SHT_CUDA_INFO"
	.align	4


	//----- nvinfo : EIATTR_REGCOUNT
	.align		4
        /*0000*/ 	.byte	0x04, 0x2f
        /*0002*/ 	.short	(.L_1 - .L_0)
	.align		4
.L_0:
        /*0004*/ 	.word	index@(_Z18vectorAdd_baselinePKfS0_Pfi)
        /*0008*/ 	.word	0x0000000c


	//----- nvinfo : EIATTR_FRAME_SIZE
	.align		4
.L_1:
        /*000c*/ 	.byte	0x04, 0x11
        /*000e*/ 	.short	(.L_3 - .L_2)
	.align		4
.L_2:
        /*0010*/ 	.word	index@(_Z18vectorAdd_baselinePKfS0_Pfi)
        /*0014*/ 	.word	0x00000000


	//----- nvinfo : EIATTR_REGCOUNT
	.align		4
.L_3:
        /*0018*/ 	.byte	0x04, 0x2f
        /*001a*/ 	.short	(.L_5 - .L_4)
	.align		4
.L_4:
        /*001c*/ 	.word	index@(_Z29vectorAdd_baseline_gridstridePKfS0_Pfi)
        /*0020*/ 	.word	0x00000014


	//----- nvinfo : EIATTR_FRAME_SIZE
	.align		4
.L_5:
        /*0024*/ 	.byte	0x04, 0x11
        /*0026*/ 	.short	(.L_7 - .L_6)
	.align		4
.L_6:
        /*0028*/ 	.word	index@(_Z29vectorAdd_baseline_gridstridePKfS0_Pfi)
        /*002c*/ 	.word	0x00000000


	//----- nvinfo : EIATTR_REGCOUNT
	.align		4
.L_7:
        /*0030*/ 	.byte	0x04, 0x2f
        /*0032*/ 	.short	(.L_9 - .L_8)
	.align		4
.L_8:
        /*0034*/ 	.word	index@(_Z14vectorAdd_int4PKiS0_Pii)
        /*0038*/ 	.word	0x00000020


	//----- nvinfo : EIATTR_FRAME_SIZE
	.align		4
.L_9:
        /*003c*/ 	.byte	0x04, 0x11
        /*003e*/ 	.short	(.L_11 - .L_10)
	.align		4
.L_10:
        /*0040*/ 	.word	index@(_Z14vectorAdd_int4PKiS0_Pii)
        /*0044*/ 	.word	0x00000000


	//----- nvinfo : EIATTR_REGCOUNT
	.align		4
.L_11:
        /*0048*/ 	.byte	0x04, 0x2f
        /*004a*/ 	.short	(.L_13 - .L_12)
	.align		4
.L_12:
        /*004c*/ 	.word	index@(_Z16vectorAdd_float4PKfS0_Pfi)
        /*0050*/ 	.word	0x00000020


	//----- nvinfo : EIATTR_FRAME_SIZE
	.align		4
.L_13:
        /*0054*/ 	.byte	0x04, 0x11
        /*0056*/ 	.short	(.L_15 - .L_14)
	.align		4
.L_14:
        /*0058*/ 	.word	index@(_Z16vectorAdd_float4PKfS0_Pfi)
        /*005c*/ 	.word	0x00000000


	//----- nvinfo : EIATTR_MIN_STACK_SIZE
	.align		4
.L_15:
        /*0060*/ 	.byte	0x04, 0x12
        /*0062*/ 	.short	(.L_17 - .L_16)
	.align		4
.L_16:
        /*0064*/ 	.word	index@(_Z16vectorAdd_float4PKfS0_Pfi)
        /*0068*/ 	.word	0x00000000


	//----- nvinfo : EIATTR_MIN_STACK_SIZE
	.align		4
.L_17:
        /*006c*/ 	.byte	0x04, 0x12
        /*006e*/ 	.short	(.L_19 - .L_18)
	.align		4
.L_18:
        /*0070*/ 	.word	index@(_Z14vectorAdd_int4PKiS0_Pii)
        /*0074*/ 	.word	0x00000000


	//----- nvinfo : EIATTR_MIN_STACK_SIZE
	.align		4
.L_19:
        /*0078*/ 	.byte	0x04, 0x12
        /*007a*/ 	.short	(.L_21 - .L_20)
	.align		4
.L_20:
        /*007c*/ 	.word	index@(_Z29vectorAdd_baseline_gridstridePKfS0_Pfi)
        /*0080*/ 	.word	0x00000000


	//----- nvinfo : EIATTR_MIN_STACK_SIZE
	.align		4
.L_21:
        /*0084*/ 	.byte	0x04, 0x12
        /*0086*/ 	.short	(.L_23 - .L_22)
	.align		4
.L_22:
        /*0088*/ 	.word	index@(_Z18vectorAdd_baselinePKfS0_Pfi)
        /*008c*/ 	.word	0x00000000
.L_23:


//--------------------- .nv.compat                --------------------------
	.section	.nv.compat,"",@"SHT_CUDA_COMPAT_INFO"
	.align	4
        /*0000*/ 	.byte	0x02, 0x09, 0x00, 0x00, 0x02, 0x02, 0x01, 0x00, 0x02, 0x05, 0x05, 0x00, 0x03, 0x07, 0x01, 0x01
        /*0010*/ 	.byte	0x02, 0x03, 0x00, 0x00, 0x02, 0x06, 0x01, 0x00, 0x04, 0x0b, 0x08, 0x00, 0x09, 0x00, 0x00, 0x00
        /*0020*/ 	.byte	0x00, 0x00, 0x00, 0x00


//--------------------- .nv.info._Z16vectorAdd_float4PKfS0_Pfi --------------------------
	.section	.nv.info._Z16vectorAdd_float4PKfS0_Pfi,"",@"SHT_CUDA_INFO"
	.sectionflags	@""
	.align	4


	//----- nvinfo : EIATTR_CUDA_API_VERSION
	.align		4
        /*0000*/ 	.byte	0x04, 0x37
        /*0002*/ 	.short	(.L_25 - .L_24)
.L_24:
        /*0004*/ 	.word	0x00000082


	//----- nvinfo : EIATTR_KPARAM_INFO
	.align		4
.L_25:
        /*0008*/ 	.byte	0x04, 0x17
        /*000a*/ 	.short	(.L_27 - .L_26)
.L_26:
        /*000c*/ 	.word	0x00000000
        /*0010*/ 	.short	0x0003
        /*0012*/ 	.short	0x0018
        /*0014*/ 	.byte	0x00, 0xf0, 0x11, 0x00


	//----- nvinfo : EIATTR_KPARAM_INFO
	.align		4
.L_27:
        /*0018*/ 	.byte	0x04, 0x17
        /*001a*/ 	.short	(.L_29 - .L_28)
.L_28:
        /*001c*/ 	.word	0x00000000
        /*0020*/ 	.short	0x0002
        /*0022*/ 	.short	0x0010
        /*0024*/ 	.byte	0x00, 0xf5, 0x21, 0x00


	//----- nvinfo : EIATTR_KPARAM_INFO
	.align		4
.L_29:
        /*0028*/ 	.byte	0x04, 0x17
        /*002a*/ 	.short	(.L_31 - .L_30)
.L_30:
        /*002c*/ 	.word	0x00000000
        /*0030*/ 	.short	0x0001
        /*0032*/ 	.short	0x0008
        /*0034*/ 	.byte	0x00, 0xf5, 0x21, 0x00


	//----- nvinfo : EIATTR_KPARAM_INFO
	.align		4
.L_31:
        /*0038*/ 	.byte	0x04, 0x17
        /*003a*/ 	.short	(.L_33 - .L_32)
.L_32:
        /*003c*/ 	.word	0x00000000
        /*0040*/ 	.short	0x0000
        /*0042*/ 	.short	0x0000
        /*0044*/ 	.byte	0x00, 0xf5, 0x21, 0x00


	//----- nvinfo : EIATTR_SPARSE_MMA_MASK
	.align		4
.L_33:
        /*0048*/ 	.byte	0x03, 0x50
        /*004a*/ 	.short	0x0000


	//----- nvinfo : EIATTR_MAXREG_COUNT
	.align		4
        /*004c*/ 	.byte	0x03, 0x1b
        /*004e*/ 	.short	0x00ff


	//----- nvinfo : EIATTR_MERCURY_ISA_VERSION
	.align		4
        /*0050*/ 	.byte	0x03, 0x5f
        /*0052*/ 	.short	0x0101


	//----- nvinfo : EIATTR_VRC_CTA_INIT_COUNT
	.align		4
        /*0054*/ 	.byte	0x02, 0x4a
	.zero		1
	.zero		1


	//----- nvinfo : EIATTR_EXIT_INSTR_OFFSETS
	.align		4
        /*0058*/ 	.byte	0x04, 0x1c
        /*005a*/ 	.short	(.L_35 - .L_34)


	//   ....[0]....
.L_34:
        /*005c*/ 	.word	0x00000240


	//   ....[1]....
        /*0060*/ 	.word	0x000006f0


	//   ....[2]....
        /*0064*/ 	.word	0x000007b0


	//----- nvinfo : EIATTR_CRS_STACK_SIZE
	.align		4
.L_35:
        /*0068*/ 	.byte	0x04, 0x1e
        /*006a*/ 	.short	(.L_37 - .L_36)
.L_36:
        /*006c*/ 	.word	0x00000000


	//----- nvinfo : EIATTR_CBANK_PARAM_SIZE
	.align		4
.L_37:
        /*0070*/ 	.byte	0x03, 0x19
        /*0072*/ 	.short	0x001c


	//----- nvinfo : EIATTR_PARAM_CBANK
	.align		4
        /*0074*/ 	.byte	0x04, 0x0a
        /*0076*/ 	.short	(.L_39 - .L_38)
	.align		4
.L_38:
        /*0078*/ 	.word	index@(.nv.constant0._Z16vectorAdd_float4PKfS0_Pfi)
        /*007c*/ 	.short	0x0380
        /*007e*/ 	.short	0x001c


	//----- nvinfo : EIATTR_SW_WAR
	.align		4
.L_39:
        /*0080*/ 	.byte	0x04, 0x36
        /*0082*/ 	.short	(.L_41 - .L_40)
.L_40:
        /*0084*/ 	.word	0x00000008
.L_41:


//--------------------- .nv.info._Z14vectorAdd_int4PKiS0_Pii --------------------------
	.section	.nv.info._Z14vectorAdd_int4PKiS0_Pii,"",@"SHT_CUDA_INFO"
	.sectionflags	@""
	.align	4


	//----- nvinfo : EIATTR_CUDA_API_VERSION
	.align		4
        /*0000*/ 	.byte	0x04, 0x37
        /*0002*/ 	.short	(.L_43 - .L_42)
.L_42:
        /*0004*/ 	.word	0x00000082


	//----- nvinfo : EIATTR_KPARAM_INFO
	.align		4
.L_43:
        /*0008*/ 	.byte	0x04, 0x17
        /*000a*/ 	.short	(.L_45 - .L_44)
.L_44:
        /*000c*/ 	.word	0x00000000
        /*0010*/ 	.short	0x0003
        /*0012*/ 	.short	0x0018
        /*0014*/ 	.byte	0x00, 0xf0, 0x11, 0x00


	//----- nvinfo : EIATTR_KPARAM_INFO
	.align		4
.L_45:
        /*0018*/ 	.byte	0x04, 0x17
        /*001a*/ 	.short	(.L_47 - .L_46)
.L_46:
        /*001c*/ 	.word	0x00000000
        /*0020*/ 	.short	0x0002
        /*0022*/ 	.short	0x0010
        /*0024*/ 	.byte	0x00, 0xf5, 0x21, 0x00


	//----- nvinfo : EIATTR_KPARAM_INFO
	.align		4
.L_47:
        /*0028*/ 	.byte	0x04, 0x17
        /*002a*/ 	.short	(.L_49 - .L_48)
.L_48:
        /*002c*/ 	.word	0x00000000
        /*0030*/ 	.short	0x0001
        /*0032*/ 	.short	0x0008
        /*0034*/ 	.byte	0x00, 0xf5, 0x21, 0x00


	//----- nvinfo : EIATTR_KPARAM_INFO
	.align		4
.L_49:
        /*0038*/ 	.byte	0x04, 0x17
        /*003a*/ 	.short	(.L_51 - .L_50)
.L_50:
        /*003c*/ 	.word	0x00000000
        /*0040*/ 	.short	0x0000
        /*0042*/ 	.short	0x0000
        /*0044*/ 	.byte	0x00, 0xf5, 0x21, 0x00


	//----- nvinfo : EIATTR_SPARSE_MMA_MASK
	.align		4
.L_51:
        /*0048*/ 	.byte	0x03, 0x50
        /*004a*/ 	.short	0x0000


	//----- nvinfo : EIATTR_MAXREG_COUNT
	.align		4
        /*004c*/ 	.byte	0x03, 0x1b
        /*004e*/ 	.short	0x00ff


	//----- nvinfo : EIATTR_MERCURY_ISA_VERSION
	.align		4
        /*0050*/ 	.byte	0x03, 0x5f
        /*0052*/ 	.short	0x0101


	//----- nvinfo : EIATTR_VRC_CTA_INIT_COUNT
	.align		4
        /*0054*/ 	.byte	0x02, 0x4a
	.zero		1
	.zero		1


	//----- nvinfo : EIATTR_EXIT_INSTR_OFFSETS
	.align		4
        /*0058*/ 	.byte	0x04, 0x1c
        /*005a*/ 	.short	(.L_53 - .L_52)


	//   ....[0]....
.L_52:
        /*005c*/ 	.word	0x00000240


	//   ....[1]....
        /*0060*/ 	.word	0x000006f0


	//   ....[2]....
        /*0064*/ 	.word	0x000007b0


	//----- nvinfo : EIATTR_CRS_STACK_SIZE
	.align		4
.L_53:
        /*0068*/ 	.byte	0x04, 0x1e
        /*006a*/ 	.short	(.L_55 - .L_54)
.L_54:
        /*006c*/ 	.word	0x00000000


	//----- nvinfo : EIATTR_CBANK_PARAM_SIZE
	.align		4
.L_55:
        /*0070*/ 	.byte	0x03, 0x19
        /*0072*/ 	.short	0x001c


	//----- nvinfo : EIATTR_PARAM_CBANK
	.align		4
        /*0074*/ 	.byte	0x04, 0x0a
        /*0076*/ 	.short	(.L_57 - .L_56)
	.align		4
.L_56:
        /*0078*/ 	.word	index@(.nv.constant0._Z14vectorAdd_int4PKiS0_Pii)
        /*007c*/ 	.short	0x0380
        /*007e*/ 	.short	0x001c


	//----- nvinfo : EIATTR_SW_WAR
	.align		4
.L_57:
        /*0080*/ 	.byte	0x04, 0x36
        /*0082*/ 	.short	(.L_59 - .L_58)
.L_58:
        /*0084*/ 	.word	0x00000008
.L_59:


//--------------------- .nv.info._Z29vectorAdd_baseline_gridstridePKfS0_Pfi --------------------------
	.section	.nv.info._Z29vectorAdd_baseline_gridstridePKfS0_Pfi,"",@"SHT_CUDA_INFO"
	.sectionflags	@""
	.align	4


	//----- nvinfo : EIATTR_CUDA_API_VERSION
	.align		4
        /*0000*/ 	.byte	0x04, 0x37
        /*0002*/ 	.short	(.L_61 - .L_60)
.L_60:
        /*0004*/ 	.word	0x00000082


	//----- nvinfo : EIATTR_KPARAM_INFO
	.align		4
.L_61:
        /*0008*/ 	.byte	0x04, 0x17
        /*000a*/ 	.short	(.L_63 - .L_62)
.L_62:
        /*000c*/ 	.word	0x00000000
        /*0010*/ 	.short	0x0003
        /*0012*/ 	.short	0x0018
        /*0014*/ 	.byte	0x00, 0xf0, 0x11, 0x00


	//----- nvinfo : EIATTR_KPARAM_INFO
	.align		4
.L_63:
        /*0018*/ 	.byte	0x04, 0x17
        /*001a*/ 	.short	(.L_65 - .L_64)
.L_64:
        /*001c*/ 	.word	0x00000000
        /*0020*/ 	.short	0x0002
        /*0022*/ 	.short	0x0010
        /*0024*/ 	.byte	0x00, 0xf5, 0x21, 0x00


	//----- nvinfo : EIATTR_KPARAM_INFO
	.align		4
.L_65:
        /*0028*/ 	.byte	0x04, 0x17
        /*002a*/ 	.short	(.L_67 - .L_66)
.L_66:
        /*002c*/ 	.word	0x00000000
        /*0030*/ 	.short	0x0001
        /*0032*/ 	.short	0x0008
        /*0034*/ 	.byte	0x00, 0xf5, 0x21, 0x00


	//----- nvinfo : EIATTR_KPARAM_INFO
	.align		4
.L_67:
        /*0038*/ 	.byte	0x04, 0x17
        /*003a*/ 	.short	(.L_69 - .L_68)
.L_68:
        /*003c*/ 	.word	0x00000000
        /*0040*/ 	.short	0x0000
        /*0042*/ 	.short	0x0000
        /*0044*/ 	.byte	0x00, 0xf5, 0x21, 0x00


	//----- nvinfo : EIATTR_SPARSE_MMA_MASK
	.align		4
.L_69:
        /*0048*/ 	.byte	0x03, 0x50
        /*004a*/ 	.short	0x0000


	//----- nvinfo : EIATTR_MAXREG_COUNT
	.align		4
        /*004c*/ 	.byte	0x03, 0x1b
        /*004e*/ 	.short	0x00ff


	//----- nvinfo : EIATTR_MERCURY_ISA_VERSION
	.align		4
        /*0050*/ 	.byte	0x03, 0x5f
        /*0052*/ 	.short	0x0101


	//----- nvinfo : EIATTR_VRC_CTA_INIT_COUNT
	.align		4
        /*0054*/ 	.byte	0x02, 0x4a
	.zero		1
	.zero		1


	//----- nvinfo : EIATTR_EXIT_INSTR_OFFSETS
	.align		4
        /*0058*/ 	.byte	0x04, 0x1c
        /*005a*/ 	.short	(.L_71 - .L_70)


	//   ....[0]....
.L_70:
        /*005c*/ 	.word	0x00000070


	//   ....[1]....
        /*0060*/ 	.word	0x00000180


	//----- nvinfo : EIATTR_CRS_STACK_SIZE
	.align		4
.L_71:
        /*0064*/ 	.byte	0x04, 0x1e
        /*0066*/ 	.short	(.L_73 - .L_72)
.L_72:
        /*0068*/ 	.word	0x00000000


	//----- nvinfo : EIATTR_CBANK_PARAM_SIZE
	.align		4
.L_73:
        /*006c*/ 	.byte	0x03, 0x19
        /*006e*/ 	.short	0x001c


	//----- nvinfo : EIATTR_PARAM_CBANK
	.align		4
        /*0070*/ 	.byte	0x04, 0x0a
        /*0072*/ 	.short	(.L_75 - .L_74)
	.align		4
.L_74:
        /*0074*/ 	.word	index@(.nv.constant0._Z29vectorAdd_baseline_gridstridePKfS0_Pfi)
        /*0078*/ 	.short	0x0380
        /*007a*/ 	.short	0x001c


	//----- nvinfo : EIATTR_SW_WAR
	.align		4
.L_75:
        /*007c*/ 	.byte	0x04, 0x36
        /*007e*/ 	.short	(.L_77 - .L_76)
.L_76:
        /*0080*/ 	.word	0x00000008
.L_77:


//--------------------- .nv.info._Z18vectorAdd_baselinePKfS0_Pfi --------------------------
	.section	.nv.info._Z18vectorAdd_baselinePKfS0_Pfi,"",@"SHT_CUDA_INFO"
	.sectionflags	@""
	.align	4


	//----- nvinfo : EIATTR_CUDA_API_VERSION
	.align		4
        /*0000*/ 	.byte	0x04, 0x37
        /*0002*/ 	.short	(.L_79 - .L_78)
.L_78:
        /*0004*/ 	.word	0x00000082


	//----- nvinfo : EIATTR_KPARAM_INFO
	.align		4
.L_79:
        /*0008*/ 	.byte	0x04, 0x17
        /*000a*/ 	.short	(.L_81 - .L_80)
.L_80:
        /*000c*/ 	.word	0x00000000
        /*0010*/ 	.short	0x0003
        /*0012*/ 	.short	0x0018
        /*0014*/ 	.byte	0x00, 0xf0, 0x11, 0x00


	//----- nvinfo : EIATTR_KPARAM_INFO
	.align		4
.L_81:
        /*0018*/ 	.byte	0x04, 0x17
        /*001a*/ 	.short	(.L_83 - .L_82)
.L_82:
        /*001c*/ 	.word	0x00000000
        /*0020*/ 	.short	0x0002
        /*0022*/ 	.short	0x0010
        /*0024*/ 	.byte	0x00, 0xf5, 0x21, 0x00


	//----- nvinfo : EIATTR_KPARAM_INFO
	.align		4
.L_83:
        /*0028*/ 	.byte	0x04, 0x17
        /*002a*/ 	.short	(.L_85 - .L_84)
.L_84:
        /*002c*/ 	.word	0x00000000
        /*0030*/ 	.short	0x0001
        /*0032*/ 	.short	0x0008
        /*0034*/ 	.byte	0x00, 0xf5, 0x21, 0x00


	//----- nvinfo : EIATTR_KPARAM_INFO
	.align		4
.L_85:
        /*0038*/ 	.byte	0x04, 0x17
        /*003a*/ 	.short	(.L_87 - .L_86)
.L_86:
        /*003c*/ 	.word	0x00000000
        /*0040*/ 	.short	0x0000
        /*0042*/ 	.short	0x0000
        /*0044*/ 	.byte	0x00, 0xf5, 0x21, 0x00


	//----- nvinfo : EIATTR_SPARSE_MMA_MASK
	.align		4
.L_87:
        /*0048*/ 	.byte	0x03, 0x50
        /*004a*/ 	.short	0x0000


	//----- nvinfo : EIATTR_MAXREG_COUNT
	.align		4
        /*004c*/ 	.byte	0x03, 0x1b
        /*004e*/ 	.short	0x00ff


	//----- nvinfo : EIATTR_MERCURY_ISA_VERSION
	.align		4
        /*0050*/ 	.byte	0x03, 0x5f
        /*0052*/ 	.short	0x0101


	//----- nvinfo : EIATTR_VRC_CTA_INIT_COUNT
	.align		4
        /*0054*/ 	.byte	0x02, 0x4a
	.zero		1
	.zero		1


	//----- nvinfo : EIATTR_EXIT_INSTR_OFFSETS
	.align		4
        /*0058*/ 	.byte	0x04, 0x1c
        /*005a*/ 	.short	(.L_89 - .L_88)


	//   ....[0]....
.L_88:
        /*005c*/ 	.word	0x00000070


	//   ....[1]....
        /*0060*/ 	.word	0x00000130


	//----- nvinfo : EIATTR_CBANK_PARAM_SIZE
	.align		4
.L_89:
        /*0064*/ 	.byte	0x03, 0x19
        /*0066*/ 	.short	0x001c


	//----- nvinfo : EIATTR_PARAM_CBANK
	.align		4
        /*0068*/ 	.byte	0x04, 0x0a
        /*006a*/ 	.short	(.L_91 - .L_90)
	.align		4
.L_90:
        /*006c*/ 	.word	index@(.nv.constant0._Z18vectorAdd_baselinePKfS0_Pfi)
        /*0070*/ 	.short	0x0380
        /*0072*/ 	.short	0x001c


	//----- nvinfo : EIATTR_SW_WAR
	.align		4
.L_91:
        /*0074*/ 	.byte	0x04, 0x36
        /*0076*/ 	.short	(.L_93 - .L_92)
.L_92:
        /*0078*/ 	.word	0x00000008
.L_93:


//--------------------- .nv.callgraph             --------------------------
	.section	.nv.callgraph,"",@"SHT_CUDA_CALLGRAPH"
	.align	4
	.sectionentsize	8
	.align		4
        /*0000*/ 	.word	0x00000000
	.align		4
        /*0004*/ 	.word	0xffffffff
	.align		4
        /*0008*/ 	.word	0x00000000
	.align		4
        /*000c*/ 	.word	0xfffffffe
	.align		4
        /*0010*/ 	.word	0x00000000
	.align		4
        /*0014*/ 	.word	0xfffffffd
	.align		4
        /*0018*/ 	.word	0x00000000
	.align		4
        /*001c*/ 	.word	0xfffffffc


//--------------------- .text._Z16vectorAdd_float4PKfS0_Pfi --------------------------
	.section	.text._Z16vectorAdd_float4PKfS0_Pfi,"ax",@progbits
	.align	128
        .global         _Z16vectorAdd_float4PKfS0_Pfi
        .type           _Z16vectorAdd_float4PKfS0_Pfi,@function
        .size           _Z16vectorAdd_float4PKfS0_Pfi,(.L_x_19 - _Z16vectorAdd_float4PKfS0_Pfi)
        .other          _Z16vectorAdd_float4PKfS0_Pfi,@"STO_CUDA_ENTRY STV_DEFAULT"
_Z16vectorAdd_float4PKfS0_Pfi:
.text._Z16vectorAdd_float4PKfS0_Pfi:
[----:B------:R-:W-:Y:S08]  /*0000*/  LDC R1, c[0x0][0x37c] ;  /* 0x0000df00ff017b82 */ /* 0x000ff00000000800 */
[----:B------:R-:W0:Y:S01]  /*0010*/  LDC R2, c[0x0][0x398] ;  /* 0x0000e600ff027b82 */ /* 0x000e220000000800 */
[----:B------:R-:W1:Y:S01]  /*0020*/  S2R R17, SR_TID.X ;  /* 0x0000000000117919 */ /* 0x000e620000002100 */
[----:B------:R-:W-:Y:S06]  /*0030*/  BSSY.RECONVERGENT B0, `(.L_x_0) ;  /* 0x0000020000007945 */ /* 0x000fec0003800200 */
[----:B------:R-:W1:Y:S08]  /*0040*/  S2UR UR4, SR_CTAID.X ;  /* 0x00000000000479c3 */ /* 0x000e700000002500 */
[----:B------:R-:W1:Y:S01]  /*0050*/  LDC R18, c[0x0][0x360] ;  /* 0x0000d800ff127b82 */ /* 0x000e620000000800 */
[----:B0-----:R-:W-:-:S04]  /*0060*/  SHF.R.S32.HI R0, RZ, 0x1f, R2 ;  /* 0x0000001fff007819 */ /* 0x001fc80000011402 */
[----:B------:R-:W-:-:S04]  /*0070*/  LEA.HI R16, R0, R2, RZ, 0x2 ;  /* 0x0000000200107211 */ /* 0x000fc800078f10ff */
[----:B------:R-:W-:Y:S02]  /*0080*/  LOP3.LUT R19, R16, 0xfffffffc, RZ, 0xc0, !PT ;  /* 0xfffffffc10137812 */ /* 0x000fe400078ec0ff */
[----:B------:R-:W-:Y:S02]  /*0090*/  SHF.R.S32.HI R16, RZ, 0x2, R16 ;  /* 0x00000002ff107819 */ /* 0x000fe40000011410 */
[----:B------:R-:W-:Y:S01]  /*00a0*/  IADD3 R0, PT, PT, -R19, R2, RZ ;  /* 0x0000000213007210 */ /* 0x000fe20007ffe1ff */
[----:B-1----:R-:W-:-:S03]  /*00b0*/  IMAD R17, R18, UR4, R17 ;  /* 0x0000000412117c24 */ /* 0x002fc6000f8e0211 */
[----:B------:R-:W-:Y:S01]  /*00c0*/  ISETP.GE.AND P0, PT, R0, 0x1, PT ;  /* 0x000000010000780c */ /* 0x000fe20003f06270 */
[----:B------:R-:W0:Y:S01]  /*00d0*/  LDCU.64 UR4, c[0x0][0x358] ;  /* 0x00006b00ff0477ac */ /* 0x000e220008000a00 */
[CC--:B------:R-:W-:Y:S02]  /*00e0*/  ISETP.GE.AND P1, PT, R17.reuse, R16.reuse, PT ;  /* 0x000000101100720c */ /* 0x0c0fe40003f26270 */
[----:B------:R-:W-:-:S11]  /*00f0*/  ISETP.NE.OR P0, PT, R17, R16, !P0 ;  /* 0x000000101100720c */ /* 0x000fd60004705670 */
[----:B------:R-:W-:Y:S05]  /*0100*/  @P1 BRA `(.L_x_1) ;  /* 0x0000000000481947 */ /* 0x000fea0003800000 */
[----:B------:R-:W1:Y:S01]  /*0110*/  LDC.64 R2, c[0x0][0x390] ;  /* 0x0000e400ff027b82 */ /* 0x000e620000000a00 */
[----:B------:R-:W2:Y:S07]  /*0120*/  LDCU UR6, c[0x0][0x370] ;  /* 0x00006e00ff0677ac */ /* 0x000eae0008000800 */
[----:B------:R-:W3:Y:S08]  /*0130*/  LDC.64 R12, c[0x0][0x380] ;  /* 0x0000e000ff0c7b82 */ /* 0x000ef00000000a00 */
[----:B------:R-:W4:Y:S01]  /*0140*/  LDC.64 R14, c[0x0][0x388] ;  /* 0x0000e200ff0e7b82 */ /* 0x000f220000000a00 */
[----:B--2---:R-:W-:-:S07]  /*0150*/  IMAD R18, R18, UR6, RZ ;  /* 0x0000000612127c24 */ /* 0x004fce000f8e02ff */
.L_x_2:
[----:B----4-:R-:W-:-:S04]  /*0160*/  IMAD.WIDE R8, R17, 0x10, R14 ;  /* 0x0000001011087825 */ /* 0x010fc800078e020e */
[----:B---3--:R-:W-:Y:S02]  /*0170*/  IMAD.WIDE R20, R17, 0x10, R12 ;  /* 0x0000001011147825 */ /* 0x008fe400078e020c */
[----:B0-2---:R-:W2:Y:S04]  /*0180*/  LDG.E.128.CONSTANT R8, desc[UR4][R8.64] ;  /* 0x0000000408087981 */ /* 0x005ea8000c1e9d00 */
[----:B------:R-:W2:Y:S02]  /*0190*/  LDG.E.128.CONSTANT R4, desc[UR4][R20.64] ;  /* 0x0000000414047981 */ /* 0x000ea4000c1e9d00 */
[----:B--2---:R-:W-:Y:S01]  /*01a0*/  FADD R6, R6, R10 ;  /* 0x0000000a06067221 */ /* 0x004fe20000000000 */
[----:B------:R-:W-:Y:S01]  /*01b0*/  FADD R7, R7, R11 ;  /* 0x0000000b07077221 */ /* 0x000fe20000000000 */
[----:B------:R-:W-:Y:S01]  /*01c0*/  FADD R4, R4, R8 ;  /* 0x0000000804047221 */ /* 0x000fe20000000000 */
[----:B------:R-:W-:Y:S01]  /*01d0*/  FADD R5, R5, R9 ;  /* 0x0000000905057221 */ /* 0x000fe20000000000 */
[----:B-1----:R-:W-:Y:S01]  /*01e0*/  IMAD.WIDE R10, R17, 0x10, R2 ;  /* 0x00000010110a7825 */ /* 0x002fe200078e0202 */
[----:B------:R-:W-:-:S04]  /*01f0*/  IADD3 R17, PT, PT, R18, R17, RZ ;  /* 0x0000001112117210 */ /* 0x000fc80007ffe0ff */
[----:B------:R2:W-:Y:S01]  /*0200*/  STG.E.128 desc[UR4][R10.64], R4 ;  /* 0x000000040a007986 */ /* 0x0005e2000c101d04 */
[----:B------:R-:W-:-:S13]  /*0210*/  ISETP.GE.AND P1, PT, R17, R16, PT ;  /* 0x000000101100720c */ /* 0x000fda0003f26270 */
[----:B------:R-:W-:Y:S05]  /*0220*/  @!P1 BRA `(.L_x_2) ;  /* 0xfffffffc00cc9947 */ /* 0x000fea000383ffff */
.L_x_1:
[----:B0-----:R-:W-:Y:S05]  /*0230*/  BSYNC.RECONVERGENT B0 ;  /* 0x0000000000007941 */ /* 0x001fea0003800200 */
.L_x_0:
[----:B------:R-:W-:Y:S05]  /*0240*/  @P0 EXIT ;  /* 0x000000000000094d */ /* 0x000fea0003800000 */
[----:B------:R-:W0:Y:S01]  /*0250*/  LDC.64 R2, c[0x0][0x390] ;  /* 0x0000e400ff027b82 */ /* 0x000e220000000a00 */
[----:B------:R-:W-:-:S04]  /*0260*/  IADD3 R0, PT, PT, -R0, RZ, RZ ;  /* 0x000000ff00007210 */ /* 0x000fc80007ffe1ff */
[----:B------:R-:W-:-:S03]  /*0270*/  ISETP.GE.AND P0, PT, R0, RZ, PT ;  /* 0x000000ff0000720c */ /* 0x000fc60003f06270 */
[----:B--2---:R-:W1:Y:S08]  /*0280*/  LDC.64 R4, c[0x0][0x380] ;  /* 0x0000e000ff047b82 */ /* 0x004e700000000a00 */
[----:B------:R-:W2:Y:S02]  /*0290*/  LDC.64 R6, c[0x0][0x388] ;  /* 0x0000e200ff067b82 */ /* 0x000ea40000000a00 */
[----:B------:R-:W-:Y:S05]  /*02a0*/  @P0 BRA `(.L_x_3) ;  /* 0x0000000400140947 */ /* 0x000fea0003800000 */
[----:B------:R-:W-:Y:S02]  /*02b0*/  IADD3 R8, PT, PT, -R0, RZ, RZ ;  /* 0x000000ff00087210 */ /* 0x000fe40007ffe1ff */
[----:B------:R-:W-:Y:S02]  /*02c0*/  PLOP3.LUT P0, PT, PT, PT, PT, 0x80, 0x8 ;  /* 0x000000000008781c */ /* 0x000fe40003f0f070 */
[----:B------:R-:W-:-:S13]  /*02d0*/  ISETP.GT.AND P1, PT, R8, 0x3, PT ;  /* 0x000000030800780c */ /* 0x000fda0003f24270 */
[----:B------:R-:W-:Y:S05]  /*02e0*/  @!P1 BRA `(.L_x_4) ;  /* 0x00000000009c9947 */ /* 0x000fea0003800000 */
[----:B------:R-:W-:-:S13]  /*02f0*/  PLOP3.LUT P0, PT, PT, PT, PT, 0x8, 0x80 ;  /* 0x000000000080781c */ /* 0x000fda0003f0e170 */
.L_x_5:
[----:B---3--:R-:W3:Y:S01]  /*0300*/  LDC.64 R10, c[0x0][0x388] ;  /* 0x0000e200ff0a7b82 */ /* 0x008ee20000000a00 */
[C---:B------:R-:W-:Y:S02]  /*0310*/  IADD3 R25, PT, PT, R19.reuse, 0x1, RZ ;  /* 0x0000000113197810 */ /* 0x040fe40007ffe0ff */
[C---:B------:R-:W-:Y:S02]  /*0320*/  IADD3 R23, PT, PT, R19.reuse, 0x2, RZ ;  /* 0x0000000213177810 */ /* 0x040fe40007ffe0ff */
[----:B------:R-:W-:-:S03]  /*0330*/  IADD3 R21, PT, PT, R19, 0x3, RZ ;  /* 0x0000000313157810 */ /* 0x000fc60007ffe0ff */
[----:B------:R-:W4:Y:S01]  /*0340*/  LDC.64 R16, c[0x0][0x380] ;  /* 0x0000e000ff107b82 */ /* 0x000f220000000a00 */
[----:B---3--:R-:W-:-:S04]  /*0350*/  IMAD.WIDE R8, R25, 0x4, R10 ;  /* 0x0000000419087825 */ /* 0x008fc800078e020a */
[C---:B------:R-:W-:Y:S01]  /*0360*/  IMAD.WIDE R28, R19.reuse, 0x4, R10 ;  /* 0x00000004131c7825 */ /* 0x040fe200078e020a */
[----:B------:R3:W5:Y:S03]  /*0370*/  LDG.E.CONSTANT R18, desc[UR4][R8.64] ;  /* 0x0000000408127981 */ /* 0x000766000c1e9900 */
[--C-:B----4-:R-:W-:Y:S01]  /*0380*/  IMAD.WIDE R26, R19, 0x4, R16.reuse ;  /* 0x00000004131a7825 */ /* 0x110fe200078e0210 */
[----:B------:R4:W2:Y:S03]  /*0390*/  LDG.E.CONSTANT R20, desc[UR4][R28.64] ;  /* 0x000000041c147981 */ /* 0x0008a6000c1e9900 */
[----:B------:R-:W-:Y:S02]  /*03a0*/  IMAD.WIDE R12, R25, 0x4, R16 ;  /* 0x00000004190c7825 */ /* 0x000fe400078e0210 */
[----:B------:R-:W2:Y:S02]  /*03b0*/  LDG.E.CONSTANT R27, desc[UR4][R26.64] ;  /* 0x000000041a1b7981 */ /* 0x000ea4000c1e9900 */
[----:B---3--:R-:W-:-:S02]  /*03c0*/  IMAD.WIDE R8, R23, 0x4, R10 ;  /* 0x0000000417087825 */ /* 0x008fc400078e020a */
[----:B------:R-:W5:Y:S01]  /*03d0*/  LDG.E.CONSTANT R13, desc[UR4][R12.64] ;  /* 0x000000040c0d7981 */ /* 0x000f62000c1e9900 */
[----:B----4-:R-:W3:Y:S01]  /*03e0*/  LDC.64 R28, c[0x0][0x390] ;  /* 0x0000e400ff1c7b82 */ /* 0x010ee20000000a00 */
[----:B------:R-:W-:Y:S02]  /*03f0*/  IMAD.WIDE R14, R23, 0x4, R16 ;  /* 0x00000004170e7825 */ /* 0x000fe400078e0210 */
[----:B------:R5:W4:Y:S02]  /*0400*/  LDG.E.CONSTANT R8, desc[UR4][R8.64] ;  /* 0x0000000408087981 */ /* 0x000b24000c1e9900 */
[C---:B------:R-:W-:Y:S02]  /*0410*/  IMAD.WIDE R10, R21.reuse, 0x4, R10 ;  /* 0x00000004150a7825 */ /* 0x040fe400078e020a */
[----:B------:R-:W4:Y:S02]  /*0420*/  LDG.E.CONSTANT R15, desc[UR4][R14.64] ;  /* 0x000000040e0f7981 */ /* 0x000f24000c1e9900 */
[----:B------:R-:W-:-:S02]  /*0430*/  IMAD.WIDE R16, R21, 0x4, R16 ;  /* 0x0000000415107825 */ /* 0x000fc400078e0210 */
[----:B------:R4:W4:Y:S04]  /*0440*/  LDG.E.CONSTANT R10, desc[UR4][R10.64] ;  /* 0x000000040a0a7981 */ /* 0x000928000c1e9900 */
[----:B------:R-:W4:Y:S01]  /*0450*/  LDG.E.CONSTANT R17, desc[UR4][R16.64] ;  /* 0x0000000410117981 */ /* 0x000f22000c1e9900 */
[----:B---3--:R-:W-:-:S04]  /*0460*/  IMAD.WIDE R24, R25, 0x4, R28 ;  /* 0x0000000419187825 */ /* 0x008fc800078e021c */
[----:B------:R-:W-:Y:S01]  /*0470*/  IMAD.WIDE R22, R23, 0x4, R28 ;  /* 0x0000000417167825 */ /* 0x000fe200078e021c */
[----:B------:R-:W-:-:S04]  /*0480*/  IADD3 R0, PT, PT, R0, 0x4, RZ ;  /* 0x0000000400007810 */ /* 0x000fc80007ffe0ff */
[----:B------:R-:W-:Y:S01]  /*0490*/  ISETP.GE.AND P1, PT, R0, -0x3, PT ;  /* 0xfffffffd0000780c */ /* 0x000fe20003f26270 */
[----:B--2---:R-:W-:Y:S01]  /*04a0*/  FADD R27, R27, R20 ;  /* 0x000000141b1b7221 */ /* 0x004fe20000000000 */
[----:B------:R-:W-:-:S04]  /*04b0*/  IMAD.WIDE R20, R21, 0x4, R28 ;  /* 0x0000000415147825 */ /* 0x000fc800078e021c */
[----:B-----5:R-:W-:Y:S01]  /*04c0*/  FADD R9, R13, R18 ;  /* 0x000000120d097221 */ /* 0x020fe20000000000 */
[----:B------:R-:W-:-:S04]  /*04d0*/  IMAD.WIDE R28, R19, 0x4, R28 ;  /* 0x00000004131c7825 */ /* 0x000fc800078e021c */
[----:B----4-:R-:W-:Y:S01]  /*04e0*/  FADD R11, R15, R8 ;  /* 0x000000080f0b7221 */ /* 0x010fe20000000000 */
[----:B------:R3:W-:Y:S04]  /*04f0*/  STG.E desc[UR4][R28.64], R27 ;  /* 0x0000001b1c007986 */ /* 0x0007e8000c101904 */
[----:B------:R3:W-:Y:S01]  /*0500*/  STG.E desc[UR4][R24.64], R9 ;  /* 0x0000000918007986 */ /* 0x0007e2000c101904 */
[----:B------:R-:W-:-:S03]  /*0510*/  FADD R13, R17, R10 ;  /* 0x0000000a110d7221 */ /* 0x000fc60000000000 */
[----:B------:R3:W-:Y:S04]  /*0520*/  STG.E desc[UR4][R22.64], R11 ;  /* 0x0000000b16007986 */ /* 0x0007e8000c101904 */
[----:B------:R3:W-:Y:S01]  /*0530*/  STG.E desc[UR4][R20.64], R13 ;  /* 0x0000000d14007986 */ /* 0x0007e2000c101904 */
[----:B------:R-:W-:Y:S01]  /*0540*/  IADD3 R19, PT, PT, R19, 0x4, RZ ;  /* 0x0000000413137810 */ /* 0x000fe20007ffe0ff */
[----:B------:R-:W-:Y:S06]  /*0550*/  @!P1 BRA `(.L_x_5) ;  /* 0xfffffffc00689947 */ /* 0x000fec000383ffff */
.L_x_4:
[----:B------:R-:W-:-:S04]  /*0560*/  IADD3 R8, PT, PT, -R0, RZ, RZ ;  /* 0x000000ff00087210 */ /* 0x000fc80007ffe1ff */
[----:B------:R-:W-:-:S13]  /*0570*/  ISETP.GT.AND P1, PT, R8, 0x1, PT ;  /* 0x000000010800780c */ /* 0x000fda0003f24270 */
[----:B------:R-:W-:Y:S05]  /*0580*/  @!P1 BRA `(.L_x_6) ;  /* 0x0000000000549947 */ /* 0x000fea0003800000 */
[----:B------:R-:W4:Y:S01]  /*0590*/  LDC.64 R16, c[0x0][0x388] ;  /* 0x0000e200ff107b82 */ /* 0x000f220000000a00 */
[----:B------:R-:W-:-:S07]  /*05a0*/  IADD3 R15, PT, PT, R19, 0x1, RZ ;  /* 0x00000001130f7810 */ /* 0x000fce0007ffe0ff */
[----:B---3--:R-:W3:Y:S08]  /*05b0*/  LDC.64 R20, c[0x0][0x380] ;  /* 0x0000e000ff147b82 */ /* 0x008ef00000000a00 */
[----:B------:R-:W5:Y:S01]  /*05c0*/  LDC.64 R8, c[0x0][0x390] ;  /* 0x0000e400ff087b82 */ /* 0x000f620000000a00 */
[----:B----4-:R-:W-:-:S04]  /*05d0*/  IMAD.WIDE R10, R19, 0x4, R16 ;  /* 0x00000004130a7825 */ /* 0x010fc800078e0210 */
[----:B------:R-:W-:Y:S02]  /*05e0*/  IMAD.WIDE R16, R15, 0x4, R16 ;  /* 0x000000040f107825 */ /* 0x000fe400078e0210 */
[----:B------:R-:W4:Y:S02]  /*05f0*/  LDG.E.CONSTANT R11, desc[UR4][R10.64] ;  /* 0x000000040a0b7981 */ /* 0x000f24000c1e9900 */
[--C-:B---3--:R-:W-:Y:S02]  /*0600*/  IMAD.WIDE R12, R19, 0x4, R20.reuse ;  /* 0x00000004130c7825 */ /* 0x108fe400078e0214 */
[----:B------:R-:W3:Y:S02]  /*0610*/  LDG.E.CONSTANT R17, desc[UR4][R16.64] ;  /* 0x0000000410117981 */ /* 0x000ee4000c1e9900 */
[C---:B------:R-:W-:Y:S02]  /*0620*/  IMAD.WIDE R20, R15.reuse, 0x4, R20 ;  /* 0x000000040f147825 */ /* 0x040fe400078e0214 */
[----:B------:R-:W4:Y:S04]  /*0630*/  LDG.E.CONSTANT R12, desc[UR4][R12.64] ;  /* 0x000000040c0c7981 */ /* 0x000f28000c1e9900 */
[----:B------:R-:W3:Y:S01]  /*0640*/  LDG.E.CONSTANT R20, desc[UR4][R20.64] ;  /* 0x0000000414147981 */ /* 0x000ee2000c1e9900 */
[----:B-----5:R-:W-:-:S04]  /*0650*/  IMAD.WIDE R14, R15, 0x4, R8 ;  /* 0x000000040f0e7825 */ /* 0x020fc800078e0208 */
[C---:B------:R-:W-:Y:S01]  /*0660*/  IMAD.WIDE R8, R19.reuse, 0x4, R8 ;  /* 0x0000000413087825 */ /* 0x040fe200078e0208 */
[----:B------:R-:W-:Y:S02]  /*0670*/  PLOP3.LUT P0, PT, PT, PT, PT, 0x8, 0x80 ;  /* 0x000000000080781c */ /* 0x000fe40003f0e170 */
[----:B------:R-:W-:Y:S02]  /*0680*/  IADD3 R0, PT, PT, R0, 0x2, RZ ;  /* 0x0000000200007810 */ /* 0x000fe40007ffe0ff */
[----:B------:R-:W-:Y:S01]  /*0690*/  IADD3 R19, PT, PT, R19, 0x2, RZ ;  /* 0x0000000213137810 */ /* 0x000fe20007ffe0ff */
[----:B----4-:R-:W-:Y:S01]  /*06a0*/  FADD R23, R12, R11 ;  /* 0x0000000b0c177221 */ /* 0x010fe20000000000 */
[----:B---3--:R-:W-:-:S04]  /*06b0*/  FADD R25, R20, R17 ;  /* 0x0000001114197221 */ /* 0x008fc80000000000 */
[----:B------:R4:W-:Y:S04]  /*06c0*/  STG.E desc[UR4][R8.64], R23 ;  /* 0x0000001708007986 */ /* 0x0009e8000c101904 */
[----:B------:R4:W-:Y:S02]  /*06d0*/  STG.E desc[UR4][R14.64], R25 ;  /* 0x000000190e007986 */ /* 0x0009e4000c101904 */
.L_x_6:
[----:B------:R-:W-:-:S13]  /*06e0*/  ISETP.NE.OR P0, PT, R0, RZ, P0 ;  /* 0x000000ff0000720c */ /* 0x000fda0000705670 */
[----:B------:R-:W-:Y:S05]  /*06f0*/  @!P0 EXIT ;  /* 0x000000000000894d */ /* 0x000fea0003800000 */
.L_x_3:
[----:B--23--:R-:W-:-:S04]  /*0700*/  IMAD.WIDE R10, R19, 0x4, R6 ;  /* 0x00000004130a7825 */ /* 0x00cfc800078e0206 */
[C---:B-1----:R-:W-:Y:S02]  /*0710*/  IMAD.WIDE R12, R19.reuse, 0x4, R4 ;  /* 0x00000004130c7825 */ /* 0x042fe400078e0204 */
[----:B------:R-:W2:Y:S04]  /*0720*/  LDG.E.CONSTANT R11, desc[UR4][R10.64] ;  /* 0x000000040a0b7981 */ /* 0x000ea8000c1e9900 */
[----:B------:R-:W2:Y:S01]  /*0730*/  LDG.E.CONSTANT R12, desc[UR4][R12.64] ;  /* 0x000000040c0c7981 */ /* 0x000ea2000c1e9900 */
[C---:B0---4-:R-:W-:Y:S01]  /*0740*/  IMAD.WIDE R8, R19.reuse, 0x4, R2 ;  /* 0x0000000413087825 */ /* 0x051fe200078e0202 */
[----:B------:R-:W-:Y:S02]  /*0750*/  IADD3 R0, PT, PT, R0, 0x1, RZ ;  /* 0x0000000100007810 */ /* 0x000fe40007ffe0ff */
[----:B------:R-:W-:-:S02]  /*0760*/  IADD3 R19, PT, PT, R19, 0x1, RZ ;  /* 0x0000000113137810 */ /* 0x000fc40007ffe0ff */
[----:B------:R-:W-:Y:S01]  /*0770*/  ISETP.NE.AND P0, PT, R0, RZ, PT ;  /* 0x000000ff0000720c */ /* 0x000fe20003f05270 */
[----:B--2---:R-:W-:-:S05]  /*0780*/  FADD R15, R12, R11 ;  /* 0x0000000b0c0f7221 */ /* 0x004fca0000000000 */
[----:B------:R0:W-:Y:S07]  /*0790*/  STG.E desc[UR4][R8.64], R15 ;  /* 0x0000000f08007986 */ /* 0x0001ee000c101904 */
[----:B------:R-:W-:Y:S05]  /*07a0*/  @P0 BRA `(.L_x_3) ;  /* 0xfffffffc00d40947 */ /* 0x000fea000383ffff */
[----:B------:R-:W-:Y:S05]  /*07b0*/  EXIT ;  /* 0x000000000000794d */ /* 0x000fea0003800000 */
.L_x_7:
[----:B------:R-:W-:-:S00]  /*07c0*/  BRA `(.L_x_7) ;  /* 0xfffffffc00fc7947 */ /* 0x000fc0000383ffff */
[----:B------:R-:W-:-:S00]  /*07d0*/  NOP ;  /* 0x0000000000007918 */ /* 0x000fc00000000000 */
        /* <DEDUP_REMOVED lines=10> */
.L_x_19:


//--------------------- .text._Z14vectorAdd_int4PKiS0_Pii --------------------------
	.section	.text._Z14vectorAdd_int4PKiS0_Pii,"ax",@progbits
	.align	128
        .global         _Z14vectorAdd_int4PKiS0_Pii
        .type           _Z14vectorAdd_int4PKiS0_Pii,@function
        .size           _Z14vectorAdd_int4PKiS0_Pii,(.L_x_20 - _Z14vectorAdd_int4PKiS0_Pii)
        .other          _Z14vectorAdd_int4PKiS0_Pii,@"STO_CUDA_ENTRY STV_DEFAULT"
_Z14vectorAdd_int4PKiS0_Pii:
.text._Z14vectorAdd_int4PKiS0_Pii:
        /* <DEDUP_REMOVED lines=22> */
.L_x_10:
[----:B----4-:R-:W-:-:S04]  /*0160*/  IMAD.WIDE R8, R17, 0x10, R14 ;  /* 0x0000001011087825 */ /* 0x010fc800078e020e */
[----:B---3--:R-:W-:Y:S02]  /*0170*/  IMAD.WIDE R20, R17, 0x10, R12 ;  /* 0x0000001011147825 */ /* 0x008fe400078e020c */
[----:B0-2---:R-:W2:Y:S04]  /*0180*/  LDG.E.128.CONSTANT R8, desc[UR4][R8.64] ;  /* 0x0000000408087981 */ /* 0x005ea8000c1e9d00 */
[----:B------:R-:W2:Y:S02]  /*0190*/  LDG.E.128.CONSTANT R4, desc[UR4][R20.64] ;  /* 0x0000000414047981 */ /* 0x000ea4000c1e9d00 */
[----:B--2---:R-:W-:Y:S01]  /*01a0*/  IADD3 R6, PT, PT, R6, R10, RZ ;  /* 0x0000000a06067210 */ /* 0x004fe20007ffe0ff */
[----:B------:R-:W-:Y:S01]  /*01b0*/  IMAD.IADD R5, R5, 0x1, R9 ;  /* 0x0000000105057824 */ /* 0x000fe200078e0209 */
[----:B------:R-:W-:Y:S01]  /*01c0*/  IADD3 R7, PT, PT, R7, R11, RZ ;  /* 0x0000000b07077210 */ /* 0x000fe20007ffe0ff */
[----:B-1----:R-:W-:Y:S01]  /*01d0*/  IMAD.WIDE R10, R17, 0x10, R2 ;  /* 0x00000010110a7825 */ /* 0x002fe200078e0202 */
[----:B------:R-:W-:-:S03]  /*01e0*/  IADD3 R4, PT, PT, R4, R8, RZ ;  /* 0x0000000804047210 */ /* 0x000fc60007ffe0ff */
[----:B------:R-:W-:Y:S02]  /*01f0*/  IMAD.IADD R17, R18, 0x1, R17 ;  /* 0x0000000112117824 */ /* 0x000fe400078e0211 */
[----:B------:R2:W-:Y:S03]  /*0200*/  STG.E.128 desc[UR4][R10.64], R4 ;  /* 0x000000040a007986 */ /* 0x0005e6000c101d04 */
[----:B------:R-:W-:-:S13]  /*0210*/  ISETP.GE.AND P1, PT, R17, R16, PT ;  /* 0x000000101100720c */ /* 0x000fda0003f26270 */
[----:B------:R-:W-:Y:S05]  /*0220*/  @!P1 BRA `(.L_x_10) ;  /* 0xfffffffc00cc9947 */ /* 0x000fea000383ffff */
.L_x_9:
[----:B0-----:R-:W-:Y:S05]  /*0230*/  BSYNC.RECONVERGENT B0 ;  /* 0x0000000000007941 */ /* 0x001fea0003800200 */
.L_x_8:
        /* <DEDUP_REMOVED lines=12> */
.L_x_13:
[----:B---3--:R-:W3:Y:S01]  /*0300*/  LDC.64 R10, c[0x0][0x388] ;  /* 0x0000e200ff0a7b82 */ /* 0x008ee20000000a00 */
[C---:B------:R-:W-:Y:S01]  /*0310*/  VIADD R25, R19.reuse, 0x1 ;  /* 0x0000000113197836 */ /* 0x040fe20000000000 */
[C---:B------:R-:W-:Y:S02]  /*0320*/  IADD3 R23, PT, PT, R19.reuse, 0x2, RZ ;  /* 0x0000000213177810 */ /* 0x040fe40007ffe0ff */
[----:B------:R-:W-:-:S04]  /*0330*/  IADD3 R21, PT, PT, R19, 0x3, RZ ;  /* 0x0000000313157810 */ /* 0x000fc80007ffe0ff */
        /* <DEDUP_REMOVED lines=22> */
[----:B--2---:R-:W-:Y:S02]  /*04a0*/  IMAD.IADD R27, R27, 0x1, R20 ;  /* 0x000000011b1b7824 */ /* 0x004fe400078e0214 */
[----:B------:R-:W-:Y:S01]  /*04b0*/  IMAD.WIDE R20, R21, 0x4, R28 ;  /* 0x0000000415147825 */ /* 0x000fe200078e021c */
[----:B-----5:R-:W-:-:S03]  /*04c0*/  IADD3 R9, PT, PT, R13, R18, RZ ;  /* 0x000000120d097210 */ /* 0x020fc60007ffe0ff */
[----:B------:R-:W-:Y:S01]  /*04d0*/  IMAD.WIDE R28, R19, 0x4, R28 ;  /* 0x00000004131c7825 */ /* 0x000fe200078e021c */
[----:B----4-:R-:W-:-:S04]  /*04e0*/  IADD3 R11, PT, PT, R15, R8, RZ ;  /* 0x000000080f0b7210 */ /* 0x010fc80007ffe0ff */
[----:B------:R3:W-:Y:S04]  /*04f0*/  STG.E desc[UR4][R28.64], R27 ;  /* 0x0000001b1c007986 */ /* 0x0007e8000c101904 */
[----:B------:R3:W-:Y:S01]  /*0500*/  STG.E desc[UR4][R24.64], R9 ;  /* 0x0000000918007986 */ /* 0x0007e2000c101904 */
[----:B------:R-:W-:-:S03]  /*0510*/  IMAD.IADD R13, R17, 0x1, R10 ;  /* 0x00000001110d7824 */ /* 0x000fc600078e020a */
[----:B------:R3:W-:Y:S04]  /*0520*/  STG.E desc[UR4][R22.64], R11 ;  /* 0x0000000b16007986 */ /* 0x0007e8000c101904 */
[----:B------:R3:W-:Y:S01]  /*0530*/  STG.E desc[UR4][R20.64], R13 ;  /* 0x0000000d14007986 */ /* 0x0007e2000c101904 */
[----:B------:R-:W-:Y:S01]  /*0540*/  IADD3 R19, PT, PT, R19, 0x4, RZ ;  /* 0x0000000413137810 */ /* 0x000fe20007ffe0ff */
[----:B------:R-:W-:Y:S06]  /*0550*/  @!P1 BRA `(.L_x_13) ;  /* 0xfffffffc00689947 */ /* 0x000fec000383ffff */
.L_x_12:
[----:B------:R-:W-:-:S05]  /*0560*/  IMAD.MOV R8, RZ, RZ, -R0 ;  /* 0x000000ffff087224 */ /* 0x000fca00078e0a00 */
        /* <DEDUP_REMOVED lines=18> */
[----:B------:R-:W-:Y:S02]  /*0690*/  IADD3 R19, PT, PT, R19, 0x2, RZ ;  /* 0x0000000213137810 */ /* 0x000fe40007ffe0ff */
[----:B----4-:R-:W-:Y:S01]  /*06a0*/  IADD3 R23, PT, PT, R12, R11, RZ ;  /* 0x0000000b0c177210 */ /* 0x010fe20007ffe0ff */
[----:B---3--:R-:W-:-:S04]  /*06b0*/  IMAD.IADD R25, R20, 0x1, R17 ;  /* 0x0000000114197824 */ /* 0x008fc800078e0211 */
[----:B------:R4:W-:Y:S04]  /*06c0*/  STG.E desc[UR4][R8.64], R23 ;  /* 0x0000001708007986 */ /* 0x0009e8000c101904 */
[----:B------:R4:W-:Y:S02]  /*06d0*/  STG.E desc[UR4][R14.64], R25 ;  /* 0x000000190e007986 */ /* 0x0009e4000c101904 */
.L_x_14:
[----:B------:R-:W-:-:S13]  /*06e0*/  ISETP.NE.OR P0, PT, R0, RZ, P0 ;  /* 0x000000ff0000720c */ /* 0x000fda0000705670 */
[----:B------:R-:W-:Y:S05]  /*06f0*/  @!P0 EXIT ;  /* 0x000000000000894d */ /* 0x000fea0003800000 */
.L_x_11:
        /* <DEDUP_REMOVED lines=8> */
[----:B--2---:R-:W-:-:S05]  /*0780*/  IMAD.IADD R15, R12, 0x1, R11 ;  /* 0x000000010c0f7824 */ /* 0x004fca00078e020b */
[----:B------:R0:W-:Y:S07]  /*0790*/  STG.E desc[UR4][R8.64], R15 ;  /* 0x0000000f08007986 */ /* 0x0001ee000c101904 */
[----:B------:R-:W-:Y:S05]  /*07a0*/  @P0 BRA `(.L_x_11) ;  /* 0xfffffffc00d40947 */ /* 0x000fea000383ffff */
[----:B------:R-:W-:Y:S05]  /*07b0*/  EXIT ;  /* 0x000000000000794d */ /* 0x000fea0003800000 */
.L_x_15:
        /* <DEDUP_REMOVED lines=12> */
.L_x_20:


//--------------------- .text._Z29vectorAdd_baseline_gridstridePKfS0_Pfi --------------------------
	.section	.text._Z29vectorAdd_baseline_gridstridePKfS0_Pfi,"ax",@progbits
	.align	128
        .global         _Z29vectorAdd_baseline_gridstridePKfS0_Pfi
        .type           _Z29vectorAdd_baseline_gridstridePKfS0_Pfi,@function
        .size           _Z29vectorAdd_baseline_gridstridePKfS0_Pfi,(.L_x_21 - _Z29vectorAdd_baseline_gridstridePKfS0_Pfi)
        .other          _Z29vectorAdd_baseline_gridstridePKfS0_Pfi,@"STO_CUDA_ENTRY STV_DEFAULT"
_Z29vectorAdd_baseline_gridstridePKfS0_Pfi:
.text._Z29vectorAdd_baseline_gridstridePKfS0_Pfi:
[----:B------:R-:W-:Y:S01]  /*0000*/  LDC R1, c[0x0][0x37c] ;  /* 0x0000df00ff017b82 */ /* 0x000fe20000000800 */
[----:B------:R-:W0:Y:S07]  /*0010*/  S2R R0, SR_TID.X ;  /* 0x0000000000007919 */ /* 0x000e2e0000002100 */
[----:B------:R-:W0:Y:S01]  /*0020*/  S2UR UR4, SR_CTAID.X ;  /* 0x00000000000479c3 */ /* 0x000e220000002500 */
[----:B------:R-:W1:Y:S07]  /*0030*/  LDCU UR5, c[0x0][0x398] ;  /* 0x00007300ff0577ac */ /* 0x000e6e0008000800 */
[----:B------:R-:W0:Y:S02]  /*0040*/  LDC R15, c[0x0][0x360] ;  /* 0x0000d800ff0f7b82 */ /* 0x000e240000000800 */
[----:B0-----:R-:W-:-:S05]  /*0050*/  IMAD R0, R15, UR4, R0 ;  /* 0x000000040f007c24 */ /* 0x001fca000f8e0200 */
[----:B-1----:R-:W-:-:S13]  /*0060*/  ISETP.GE.AND P0, PT, R0, UR5, PT ;  /* 0x0000000500007c0c */ /* 0x002fda000bf06270 */
[----:B------:R-:W-:Y:S05]  /*0070*/  @P0 EXIT ;  /* 0x000000000000094d */ /* 0x000fea0003800000 */
[----:B------:R-:W0:Y:S01]  /*0080*/  LDC.64 R12, c[0x0][0x390] ;  /* 0x0000e400ff0c7b82 */ /* 0x000e220000000a00 */
[----:B------:R-:W1:Y:S01]  /*0090*/  LDCU UR4, c[0x0][0x370] ;  /* 0x00006e00ff0477ac */ /* 0x000e620008000800 */
[----:B------:R-:W2:Y:S06]  /*00a0*/  LDCU.64 UR6, c[0x0][0x358] ;  /* 0x00006b00ff0677ac */ /* 0x000eac0008000a00 */
[----:B------:R-:W3:Y:S08]  /*00b0*/  LDC.64 R8, c[0x0][0x380] ;  /* 0x0000e000ff087b82 */ /* 0x000ef00000000a00 */
[----:B------:R-:W4:Y:S01]  /*00c0*/  LDC.64 R10, c[0x0][0x388] ;  /* 0x0000e200ff0a7b82 */ /* 0x000f220000000a00 */
[----:B-1----:R-:W-:-:S07]  /*00d0*/  IMAD R15, R15, UR4, RZ ;  /* 0x000000040f0f7c24 */ /* 0x002fce000f8e02ff */
.L_x_16:
[----:B---3--:R-:W-:-:S04]  /*00e0*/  IMAD.WIDE R2, R0, 0x4, R8 ;  /* 0x0000000400027825 */ /* 0x008fc800078e0208 */
[C---:B----4-:R-:W-:Y:S02]  /*00f0*/  IMAD.WIDE R4, R0.reuse, 0x4, R10 ;  /* 0x0000000400047825 */ /* 0x050fe400078e020a */
[----:B--2---:R-:W2:Y:S04]  /*0100*/  LDG.E R2, desc[UR6][R2.64] ;  /* 0x0000000602027981 */ /* 0x004ea8000c1e1900 */
[----:B------:R-:W2:Y:S01]  /*0110*/  LDG.E R5, desc[UR6][R4.64] ;  /* 0x0000000604057981 */ /* 0x000ea2000c1e1900 */
[----:B01----:R-:W-:Y:S01]  /*0120*/  IMAD.WIDE R6, R0, 0x4, R12 ;  /* 0x0000000400067825 */ /* 0x003fe200078e020c */
[----:B------:R-:W-:-:S04]  /*0130*/  IADD3 R0, PT, PT, R15, R0, RZ ;  /* 0x000000000f007210 */ /* 0x000fc80007ffe0ff */
[----:B------:R-:W-:Y:S01]  /*0140*/  ISETP.GE.AND P0, PT, R0, UR5, PT ;  /* 0x0000000500007c0c */ /* 0x000fe2000bf06270 */
[----:B--2---:R-:W-:-:S05]  /*0150*/  FADD R17, R2, R5 ;  /* 0x0000000502117221 */ /* 0x004fca0000000000 */
[----:B------:R1:W-:Y:S07]  /*0160*/  STG.E desc[UR6][R6.64], R17 ;  /* 0x0000001106007986 */ /* 0x0003ee000c101906 */
[----:B------:R-:W-:Y:S05]  /*0170*/  @!P0 BRA `(.L_x_16) ;  /* 0xfffffffc00d88947 */ /* 0x000fea000383ffff */
[----:B------:R-:W-:Y:S05]  /*0180*/  EXIT ;  /* 0x000000000000794d */ /* 0x000fea0003800000 */
.L_x_17:
        /* <DEDUP_REMOVED lines=15> */
.L_x_21:


//--------------------- .text._Z18vectorAdd_baselinePKfS0_Pfi --------------------------
	.section	.text._Z18vectorAdd_baselinePKfS0_Pfi,"ax",@progbits
	.align	128
        .global         _Z18vectorAdd_baselinePKfS0_Pfi
        .type           _Z18vectorAdd_baselinePKfS0_Pfi,@function
        .size           _Z18vectorAdd_baselinePKfS0_Pfi,(.L_x_22 - _Z18vectorAdd_baselinePKfS0_Pfi)
        .other          _Z18vectorAdd_baselinePKfS0_Pfi,@"STO_CUDA_ENTRY STV_DEFAULT"
_Z18vectorAdd_baselinePKfS0_Pfi:
.text._Z18vectorAdd_baselinePKfS0_Pfi:
        /* <DEDUP_REMOVED lines=9> */
[----:B------:R-:W1:Y:S07]  /*0090*/  LDCU.64 UR4, c[0x0][0x358] ;  /* 0x00006b00ff0477ac */ /* 0x000e6e0008000a00 */
[----:B------:R-:W2:Y:S08]  /*00a0*/  LDC.64 R4, c[0x0][0x388] ;  /* 0x0000e200ff047b82 */ /* 0x000eb00000000a00 */
[----:B------:R-:W3:Y:S01]  /*00b0*/  LDC.64 R6, c[0x0][0x390] ;  /* 0x0000e400ff067b82 */ /* 0x000ee20000000a00 */
[----:B0-----:R-:W-:-:S06]  /*00c0*/  IMAD.WIDE R2, R9, 0x4, R2 ;  /* 0x0000000409027825 */ /* 0x001fcc00078e0202 */
[----:B-1----:R-:W4:Y:S01]  /*00d0*/  LDG.E R2, desc[UR4][R2.64] ;  /* 0x0000000402027981 */ /* 0x002f22000c1e1900 */
[----:B--2---:R-:W-:-:S06]  /*00e0*/  IMAD.WIDE R4, R9, 0x4, R4 ;  /* 0x0000000409047825 */ /* 0x004fcc00078e0204 */
[----:B------:R-:W4:Y:S01]  /*00f0*/  LDG.E R5, desc[UR4][R4.64] ;  /* 0x0000000404057981 */ /* 0x000f22000c1e1900 */
[----:B---3--:R-:W-:-:S04]  /*0100*/  IMAD.WIDE R6, R9, 0x4, R6 ;  /* 0x0000000409067825 */ /* 0x008fc800078e0206 */
[----:B----4-:R-:W-:-:S05]  /*0110*/  FADD R9, R2, R5 ;  /* 0x0000000502097221 */ /* 0x010fca0000000000 */
[----:B------:R-:W-:Y:S01]  /*0120*/  STG.E desc[UR4][R6.64], R9 ;  /* 0x0000000906007986 */ /* 0x000fe2000c101904 */
[----:B------:R-:W-:Y:S05]  /*0130*/  EXIT ;  /* 0x000000000000794d */ /* 0x000fea0003800000 */
.L_x_18:
        /* <DEDUP_REMOVED lines=12> */
.L_x_22:


//--------------------- .nv.shared.reserved.0     --------------------------
	.section	.nv.shared.reserved.0,"aw",@nobits
	.weak		__nv_reservedSMEM_offset_0_alias
	.size		__nv_reservedSMEM_offset_0_alias, 0, 64
	.other		__nv_reservedSMEM_offset_0_alias,@"STO_CUDA_RESERVED_SHARED STV_DEFAULT"
__nv_reservedSMEM_offset_0_alias:
	.zero		0
	.zero		64


//--------------------- .nv.constant0._Z16vectorAdd_float4PKfS0_Pfi --------------------------
	.section	.nv.constant0._Z16vectorAdd_float4PKfS0_Pfi,"a",@progbits
	.sectionflags	@""
	.align	4
.nv.constant0._Z16vectorAdd_float4PKfS0_Pfi:
	.zero		924


//--------------------- .nv.constant0._Z14vectorAdd_int4PKiS0_Pii --------------------------
	.section	.nv.constant0._Z14vectorAdd_int4PKiS0_Pii,"a",@progbits
	.sectionflags	@""
	.align	4
.nv.constant0._Z14vectorAdd_int4PKiS0_Pii:
	.zero		924


//--------------------- .nv.constant0._Z29vectorAdd_baseline_gridstridePKfS0_Pfi --------------------------
	.section	.nv.constant0._Z29vectorAdd_baseline_gridstridePKfS0_Pfi,"a",@progbits
	.sectionflags	@""
	.align	4
.nv.constant0._Z29vectorAdd_baseline_gridstridePKfS0_Pfi:
	.zero		924


//--------------------- .nv.constant0._Z18vectorAdd_baselinePKfS0_Pfi --------------------------
	.section	.nv.constant0._Z18vectorAdd_baselinePKfS0_Pfi,"a",@progbits
	.sectionflags	@""
	.align	4
.nv.constant0._Z18vectorAdd_baselinePKfS0_Pfi:
	.zero		924


//--------------------- SYMBOLS --------------------------

	.type		.nv.reservedSmem.offset0,@object
	.size		.nv.reservedSmem.offset0,0x4
